//
// Generated by NVIDIA NVVM Compiler
//
// Compiler Build ID: CL-36424714
// Cuda compilation tools, release 13.0, V13.0.88
// Based on NVVM 20.0.0
//

.version 9.0
.target sm_100
.address_size 64

	// .globl	_Z6kerneli
.global .align 4 .u32 d_result;

.visible .entry _Z6kerneli(
	.param .u32 _Z6kerneli_param_0
)
{
	.reg .b32 	%r<2>;

	ld.param.u32 	%r1, [_Z6kerneli_param_0];
	st.global.u32 	[d_result], %r1;
	ret;

}


// ===== COMPILED SASS (sm_100) =====

	.target	sm_100

	.elftype	@"ET_EXEC"


//--------------------- .note.nv.tkinfo           --------------------------
	.section	.note.nv.tkinfo,"",@"SHT_NOTE"
	.sectionflags	@"SHF_NOTE_NV_TKINFO"
	.tkinfo
        /*0018*/ 	.word	0x00000002
        /*0030*/ 	.string	""
        /*0030*/ 	.string	"ptxas"
        /*0030*/ 	.string	"Cuda compilation tools, release 13.0, V13.0.88"
        /*0030*/ 	.string	"Build cuda_13.0.r13.0/compiler.36424714_0"
        /*0030*/ 	.string	"-arch sm_100 -m 64 "



//--------------------- .note.nv.cuinfo           --------------------------
	.section	.note.nv.cuinfo,"",@"SHT_NOTE"
	.sectionflags	@"SHF_NOTE_NV_CUINFO"
        /*0018*/ 	.short	0x0002
        /*001a*/ 	.short	0x0064
        /*001c*/ 	.short	0x0082
	.zero		2


//--------------------- .nv.info                  --------------------------
	.section	.nv.info,"",@"SHT_CUDA_INFO"
	.align	4


	//----- nvinfo : EIATTR_REGCOUNT
	.align		4
        /*0000*/ 	.byte	0x04, 0x2f
        /*0002*/ 	.short	(.L_2 - .L_1)
	.align		4
.L_1:
        /*0004*/ 	.word	index@(_Z6kerneli)
        /*0008*/ 	.word	0x00000008


	//----- nvinfo : EIATTR_FRAME_SIZE
	.align		4
.L_2:
        /*000c*/ 	.byte	0x04, 0x11
        /*000e*/ 	.short	(.L_4 - .L_3)
	.align		4
.L_3:
        /*0010*/ 	.word	index@(_Z6kerneli)
        /*0014*/ 	.word	0x00000000


	//----- nvinfo : EIATTR_MIN_STACK_SIZE
	.align		4
.L_4:
        /*0018*/ 	.byte	0x04, 0x12
        /*001a*/ 	.short	(.L_6 - .L_5)
	.align		4
.L_5:
        /*001c*/ 	.word	index@(_Z6kerneli)
        /*0020*/ 	.word	0x00000000
.L_6:


//--------------------- .nv.compat                --------------------------
	.section	.nv.compat,"",@"SHT_CUDA_COMPAT_INFO"
	.align	4
        /*0000*/ 	.byte	0x02, 0x09, 0x00, 0x00, 0x02, 0x02, 0x01, 0x00, 0x02, 0x05, 0x05, 0x00, 0x03, 0x07, 0x01, 0x01
        /*0010*/ 	.byte	0x02, 0x03, 0x00, 0x00, 0x02, 0x06, 0x01, 0x00, 0x04, 0x0b, 0x08, 0x00, 0x09, 0x00, 0x00, 0x00
        /*0020*/ 	.byte	0x00, 0x00, 0x00, 0x00


//--------------------- .nv.info._Z6kerneli       --------------------------
	.section	.nv.info._Z6kerneli,"",@"SHT_CUDA_INFO"
	.sectionflags	@""
	.align	4


	//----- nvinfo : EIATTR_CUDA_API_VERSION
	.align		4
        /*0000*/ 	.byte	0x04, 0x37
        /*0002*/ 	.short	(.L_8 - .L_7)
.L_7:
        /*0004*/ 	.word	0x00000082


	//----- nvinfo : EIATTR_KPARAM_INFO
	.align		4
.L_8:
        /*0008*/ 	.byte	0x04, 0x17
        /*000a*/ 	.short	(.L_10 - .L_9)
.L_9:
        /*000c*/ 	.word	0x00000000
        /*0010*/ 	.short	0x0000
        /*0012*/ 	.short	0x0000
        /*0014*/ 	.byte	0x00, 0xf0, 0x11, 0x00


	//----- nvinfo : EIATTR_SPARSE_MMA_MASK
	.align		4
.L_10:
        /*0018*/ 	.byte	0x03, 0x50
        /*001a*/ 	.short	0x0000


	//----- nvinfo : EIATTR_MAXREG_COUNT
	.align		4
        /*001c*/ 	.byte	0x03, 0x1b
        /*001e*/ 	.short	0x00ff


	//----- nvinfo : EIATTR_MERCURY_ISA_VERSION
	.align		4
        /*0020*/ 	.byte	0x03, 0x5f
        /*0022*/ 	.short	0x0101


	//----- nvinfo : EIATTR_VRC_CTA_INIT_COUNT
	.align		4
        /*0024*/ 	.byte	0x02, 0x4a
	.zero		1
	.zero		1


	//----- nvinfo : EIATTR_EXIT_INSTR_OFFSETS
	.align		4
        /*0028*/ 	.byte	0x04, 0x1c
        /*002a*/ 	.short	(.L_12 - .L_11)


	//   ....[0]....
.L_11:
        /*002c*/ 	.word	0x00000050


	//----- nvinfo : EIATTR_CBANK_PARAM_SIZE
	.align		4
.L_12:
        /*0030*/ 	.byte	0x03, 0x19
        /*0032*/ 	.short	0x0004


	//----- nvinfo : EIATTR_PARAM_CBANK
	.align		4
        /*0034*/ 	.byte	0x04, 0x0a
        /*0036*/ 	.short	(.L_14 - .L_13)
	.align		4
.L_13:
        /*0038*/ 	.word	index@(.nv.constant0._Z6kerneli)
        /*003c*/ 	.short	0x0380
        /*003e*/ 	.short	0x0004


	//----- nvinfo : EIATTR_SW_WAR
	.align		4
.L_14:
        /*0040*/ 	.byte	0x04, 0x36
        /*0042*/ 	.short	(.L_16 - .L_15)
.L_15:
        /*0044*/ 	.word	0x00000008
.L_16:


//--------------------- .nv.callgraph             --------------------------
	.section	.nv.callgraph,"",@"SHT_CUDA_CALLGRAPH"
	.align	4
	.sectionentsize	8
	.align		4
        /*0000*/ 	.word	0x00000000
	.align		4
        /*0004*/ 	.word	0xffffffff
	.align		4
        /*0008*/ 	.word	0x00000000
	.align		4
        /*000c*/ 	.word	0xfffffffe
	.align		4
        /*0010*/ 	.word	0x00000000
	.align		4
        /*0014*/ 	.word	0xfffffffd
	.align		4
        /*0018*/ 	.word	0x00000000
	.align		4
        /*001c*/ 	.word	0xfffffffc


//--------------------- .nv.constant4             --------------------------
	.section	.nv.constant4,"a",@progbits
	.align	8
	.align		8
.nv.constant4:
        /*0000*/ 	.dword	d_result


//--------------------- .text._Z6kerneli          --------------------------
	.section	.text._Z6kerneli,"ax",@progbits
	.align	128
        .global         _Z6kerneli
        .type           _Z6kerneli,@function
        .size           _Z6kerneli,(.L_x_1 - _Z6kerneli)
        .other          _Z6kerneli,@"STO_CUDA_ENTRY STV_DEFAULT"
_Z6kerneli:
.text._Z6kerneli:
[----:B------:R-:W-:Y:S08]  /*0000*/  LDC R1, c[0x0][0x37c] ;  /* 0x0000df00ff017b82 */ /* 0x000ff00000000800 */
[----:B------:R-:W0:Y:S01]  /*0010*/  LDC R5, c[0x0][0x380] ;  /* 0x0000e000ff057b82 */ /* 0x000e220000000800 */
[----:B------:R-:W0:Y:S07]  /*0020*/  LDCU.64 UR4, c[0x0][0x358] ;  /* 0x00006b00ff0477ac */ /* 0x000e2e0008000a00 */
[----:B------:R-:W0:Y:S02]  /*0030*/  LDC.64 R2, c[0x4][RZ] ;  /* 0x01000000ff027b82 */ /* 0x000e240000000a00 */
[----:B0-----:R-:W-:Y:S01]  /*0040*/  STG.E desc[UR4][R2.64], R5 ;  /* 0x0000000502007986 */ /* 0x001fe2000c101904 */
[----:B------:R-:W-:Y:S05]  /*0050*/  EXIT ;  /* 0x000000000000794d */ /* 0x000fea0003800000 */
.L_x_0:
[----:B------:R-:W-:-:S00]  /*0060*/  BRA `(.L_x_0) ;  /* 0xfffffffc00fc7947 */ /* 0x000fc0000383ffff */
[----:B------:R-:W-:-:S00]  /*0070*/  NOP ;  /* 0x0000000000007918 */ /* 0x000fc00000000000 */
        /* <DEDUP_REMOVED lines=8> */
.L_x_1:


//--------------------- .nv.shared.reserved.0     --------------------------
	.section	.nv.shared.reserved.0,"aw",@nobits
	.weak		__nv_reservedSMEM_offset_0_alias
	.size		__nv_reservedSMEM_offset_0_alias, 0, 64
	.other		__nv_reservedSMEM_offset_0_alias,@"STO_CUDA_RESERVED_SHARED STV_DEFAULT"
__nv_reservedSMEM_offset_0_alias:
	.zero		0
	.zero		64


//--------------------- .nv.global                --------------------------
	.section	.nv.global,"aw",@nobits
	.align	4
.nv.global:
	.type		d_result,@object
	.size		d_result,(.L_0 - d_result)
d_result:
	.zero		4
.L_0:


//--------------------- .nv.constant0._Z6kerneli  --------------------------
	.section	.nv.constant0._Z6kerneli,"a",@progbits
	.sectionflags	@""
	.align	4
.nv.constant0._Z6kerneli:
	.zero		900


//--------------------- SYMBOLS --------------------------

	.type		.nv.reservedSmem.offset0,@object
	.size		.nv.reservedSmem.offset0,0x4
